//
// Generated by NVIDIA NVVM Compiler
//
// Compiler Build ID: CL-36424714
// Cuda compilation tools, release 13.0, V13.0.88
// Based on NVVM 20.0.0
//

.version 9.0
.target sm_100
.address_size 64

	// .globl	_Z11wmma_kernelP6__halfS0_Pf

.visible .entry _Z11wmma_kernelP6__halfS0_Pf(
	.param .u64 .ptr .align 1 _Z11wmma_kernelP6__halfS0_Pf_param_0,
	.param .u64 .ptr .align 1 _Z11wmma_kernelP6__halfS0_Pf_param_1,
	.param .u64 .ptr .align 1 _Z11wmma_kernelP6__halfS0_Pf_param_2
)
{
	.reg .pred 	%p<2>;
	.reg .b16 	%rs<2>;
	.reg .b32 	%r<7>;
	.reg .b32 	%f<531>;
	.reg .b64 	%rd<3>;

	ld.param.u64 	%rd1, [_Z11wmma_kernelP6__halfS0_Pf_param_2];
	mov.f32 	%f17, 0f3F800000;
	// begin inline asm
	{  cvt.rn.f16.f32 %rs1, %f17;}

	// end inline asm
	mov.b32 	%r1, {%rs1, %rs1};
	mov.b32 	%r6, 0;
	mov.f32 	%f523, 0f00000000;
	mov.f32 	%f524, %f523;
	mov.f32 	%f525, %f523;
	mov.f32 	%f526, %f523;
	mov.f32 	%f527, %f523;
	mov.f32 	%f528, %f523;
	mov.f32 	%f529, %f523;
	mov.f32 	%f530, %f523;
$L__BB0_1:
	wmma.mma.sync.aligned.row.row.m16n16k16.f32.f32 {%f19, %f20, %f21, %f22, %f23, %f24, %f25, %f26}, {%r1, %r1, %r1, %r1, %r1, %r1, %r1, %r1}, {%r1, %r1, %r1, %r1, %r1, %r1, %r1, %r1}, {%f530, %f529, %f528, %f527, %f526, %f525, %f524, %f523};
	wmma.mma.sync.aligned.row.row.m16n16k16.f32.f32 {%f27, %f28, %f29, %f30, %f31, %f32, %f33, %f34}, {%r1, %r1, %r1, %r1, %r1, %r1, %r1, %r1}, {%r1, %r1, %r1, %r1, %r1, %r1, %r1, %r1}, {%f19, %f20, %f21, %f22, %f23, %f24, %f25, %f26};
	wmma.mma.sync.aligned.row.row.m16n16k16.f32.f32 {%f35, %f36, %f37, %f38, %f39, %f40, %f41, %f42}, {%r1, %r1, %r1, %r1, %r1, %r1, %r1, %r1}, {%r1, %r1, %r1, %r1, %r1, %r1, %r1, %r1}, {%f27, %f28, %f29, %f30, %f31, %f32, %f33, %f34};
	wmma.mma.sync.aligned.row.row.m16n16k16.f32.f32 {%f43, %f44, %f45, %f46, %f47, %f48, %f49, %f50}, {%r1, %r1, %r1, %r1, %r1, %r1, %r1, %r1}, {%r1, %r1, %r1, %r1, %r1, %r1, %r1, %r1}, {%f35, %f36, %f37, %f38, %f39, %f40, %f41, %f42};
	wmma.mma.sync.aligned.row.row.m16n16k16.f32.f32 {%f51, %f52, %f53, %f54, %f55, %f56, %f57, %f58}, {%r1, %r1, %r1, %r1, %r1, %r1, %r1, %r1}, {%r1, %r1, %r1, %r1, %r1, %r1, %r1, %r1}, {%f43, %f44, %f45, %f46, %f47, %f48, %f49, %f50};
	wmma.mma.sync.aligned.row.row.m16n16k16.f32.f32 {%f59, %f60, %f61, %f62, %f63, %f64, %f65, %f66}, {%r1, %r1, %r1, %r1, %r1, %r1, %r1, %r1}, {%r1, %r1, %r1, %r1, %r1, %r1, %r1, %r1}, {%f51, %f52, %f53, %f54, %f55, %f56, %f57, %f58};
	wmma.mma.sync.aligned.row.row.m16n16k16.f32.f32 {%f67, %f68, %f69, %f70, %f71, %f72, %f73, %f74}, {%r1, %r1, %r1, %r1, %r1, %r1, %r1, %r1}, {%r1, %r1, %r1, %r1, %r1, %r1, %r1, %r1}, {%f59, %f60, %f61, %f62, %f63, %f64, %f65, %f66};
	wmma.mma.sync.aligned.row.row.m16n16k16.f32.f32 {%f75, %f76, %f77, %f78, %f79, %f80, %f81, %f82}, {%r1, %r1, %r1, %r1, %r1, %r1, %r1, %r1}, {%r1, %r1, %r1, %r1, %r1, %r1, %r1, %r1}, {%f67, %f68, %f69, %f70, %f71, %f72, %f73, %f74};
	wmma.mma.sync.aligned.row.row.m16n16k16.f32.f32 {%f83, %f84, %f85, %f86, %f87, %f88, %f89, %f90}, {%r1, %r1, %r1, %r1, %r1, %r1, %r1, %r1}, {%r1, %r1, %r1, %r1, %r1, %r1, %r1, %r1}, {%f75, %f76, %f77, %f78, %f79, %f80, %f81, %f82};
	wmma.mma.sync.aligned.row.row.m16n16k16.f32.f32 {%f91, %f92, %f93, %f94, %f95, %f96, %f97, %f98}, {%r1, %r1, %r1, %r1, %r1, %r1, %r1, %r1}, {%r1, %r1, %r1, %r1, %r1, %r1, %r1, %r1}, {%f83, %f84, %f85, %f86, %f87, %f88, %f89, %f90};
	wmma.mma.sync.aligned.row.row.m16n16k16.f32.f32 {%f99, %f100, %f101, %f102, %f103, %f104, %f105, %f106}, {%r1, %r1, %r1, %r1, %r1, %r1, %r1, %r1}, {%r1, %r1, %r1, %r1, %r1, %r1, %r1, %r1}, {%f91, %f92, %f93, %f94, %f95, %f96, %f97, %f98};
	wmma.mma.sync.aligned.row.row.m16n16k16.f32.f32 {%f107, %f108, %f109, %f110, %f111, %f112, %f113, %f114}, {%r1, %r1, %r1, %r1, %r1, %r1, %r1, %r1}, {%r1, %r1, %r1, %r1, %r1, %r1, %r1, %r1}, {%f99, %f100, %f101, %f102, %f103, %f104, %f105, %f106};
	wmma.mma.sync.aligned.row.row.m16n16k16.f32.f32 {%f115, %f116, %f117, %f118, %f119, %f120, %f121, %f122}, {%r1, %r1, %r1, %r1, %r1, %r1, %r1, %r1}, {%r1, %r1, %r1, %r1, %r1, %r1, %r1, %r1}, {%f107, %f108, %f109, %f110, %f111, %f112, %f113, %f114};
	wmma.mma.sync.aligned.row.row.m16n16k16.f32.f32 {%f123, %f124, %f125, %f126, %f127, %f128, %f129, %f130}, {%r1, %r1, %r1, %r1, %r1, %r1, %r1, %r1}, {%r1, %r1, %r1, %r1, %r1, %r1, %r1, %r1}, {%f115, %f116, %f117, %f118, %f119, %f120, %f121, %f122};
	wmma.mma.sync.aligned.row.row.m16n16k16.f32.f32 {%f131, %f132, %f133, %f134, %f135, %f136, %f137, %f138}, {%r1, %r1, %r1, %r1, %r1, %r1, %r1, %r1}, {%r1, %r1, %r1, %r1, %r1, %r1, %r1, %r1}, {%f123, %f124, %f125, %f126, %f127, %f128, %f129, %f130};
	wmma.mma.sync.aligned.row.row.m16n16k16.f32.f32 {%f139, %f140, %f141, %f142, %f143, %f144, %f145, %f146}, {%r1, %r1, %r1, %r1, %r1, %r1, %r1, %r1}, {%r1, %r1, %r1, %r1, %r1, %r1, %r1, %r1}, {%f131, %f132, %f133, %f134, %f135, %f136, %f137, %f138};
	wmma.mma.sync.aligned.row.row.m16n16k16.f32.f32 {%f147, %f148, %f149, %f150, %f151, %f152, %f153, %f154}, {%r1, %r1, %r1, %r1, %r1, %r1, %r1, %r1}, {%r1, %r1, %r1, %r1, %r1, %r1, %r1, %r1}, {%f139, %f140, %f141, %f142, %f143, %f144, %f145, %f146};
	wmma.mma.sync.aligned.row.row.m16n16k16.f32.f32 {%f155, %f156, %f157, %f158, %f159, %f160, %f161, %f162}, {%r1, %r1, %r1, %r1, %r1, %r1, %r1, %r1}, {%r1, %r1, %r1, %r1, %r1, %r1, %r1, %r1}, {%f147, %f148, %f149, %f150, %f151, %f152, %f153, %f154};
	wmma.mma.sync.aligned.row.row.m16n16k16.f32.f32 {%f163, %f164, %f165, %f166, %f167, %f168, %f169, %f170}, {%r1, %r1, %r1, %r1, %r1, %r1, %r1, %r1}, {%r1, %r1, %r1, %r1, %r1, %r1, %r1, %r1}, {%f155, %f156, %f157, %f158, %f159, %f160, %f161, %f162};
	wmma.mma.sync.aligned.row.row.m16n16k16.f32.f32 {%f171, %f172, %f173, %f174, %f175, %f176, %f177, %f178}, {%r1, %r1, %r1, %r1, %r1, %r1, %r1, %r1}, {%r1, %r1, %r1, %r1, %r1, %r1, %r1, %r1}, {%f163, %f164, %f165, %f166, %f167, %f168, %f169, %f170};
	wmma.mma.sync.aligned.row.row.m16n16k16.f32.f32 {%f179, %f180, %f181, %f182, %f183, %f184, %f185, %f186}, {%r1, %r1, %r1, %r1, %r1, %r1, %r1, %r1}, {%r1, %r1, %r1, %r1, %r1, %r1, %r1, %r1}, {%f171, %f172, %f173, %f174, %f175, %f176, %f177, %f178};
	wmma.mma.sync.aligned.row.row.m16n16k16.f32.f32 {%f187, %f188, %f189, %f190, %f191, %f192, %f193, %f194}, {%r1, %r1, %r1, %r1, %r1, %r1, %r1, %r1}, {%r1, %r1, %r1, %r1, %r1, %r1, %r1, %r1}, {%f179, %f180, %f181, %f182, %f183, %f184, %f185, %f186};
	wmma.mma.sync.aligned.row.row.m16n16k16.f32.f32 {%f195, %f196, %f197, %f198, %f199, %f200, %f201, %f202}, {%r1, %r1, %r1, %r1, %r1, %r1, %r1, %r1}, {%r1, %r1, %r1, %r1, %r1, %r1, %r1, %r1}, {%f187, %f188, %f189, %f190, %f191, %f192, %f193, %f194};
	wmma.mma.sync.aligned.row.row.m16n16k16.f32.f32 {%f203, %f204, %f205, %f206, %f207, %f208, %f209, %f210}, {%r1, %r1, %r1, %r1, %r1, %r1, %r1, %r1}, {%r1, %r1, %r1, %r1, %r1, %r1, %r1, %r1}, {%f195, %f196, %f197, %f198, %f199, %f200, %f201, %f202};
	wmma.mma.sync.aligned.row.row.m16n16k16.f32.f32 {%f211, %f212, %f213, %f214, %f215, %f216, %f217, %f218}, {%r1, %r1, %r1, %r1, %r1, %r1, %r1, %r1}, {%r1, %r1, %r1, %r1, %r1, %r1, %r1, %r1}, {%f203, %f204, %f205, %f206, %f207, %f208, %f209, %f210};
	wmma.mma.sync.aligned.row.row.m16n16k16.f32.f32 {%f219, %f220, %f221, %f222, %f223, %f224, %f225, %f226}, {%r1, %r1, %r1, %r1, %r1, %r1, %r1, %r1}, {%r1, %r1, %r1, %r1, %r1, %r1, %r1, %r1}, {%f211, %f212, %f213, %f214, %f215, %f216, %f217, %f218};
	wmma.mma.sync.aligned.row.row.m16n16k16.f32.f32 {%f227, %f228, %f229, %f230, %f231, %f232, %f233, %f234}, {%r1, %r1, %r1, %r1, %r1, %r1, %r1, %r1}, {%r1, %r1, %r1, %r1, %r1, %r1, %r1, %r1}, {%f219, %f220, %f221, %f222, %f223, %f224, %f225, %f226};
	wmma.mma.sync.aligned.row.row.m16n16k16.f32.f32 {%f235, %f236, %f237, %f238, %f239, %f240, %f241, %f242}, {%r1, %r1, %r1, %r1, %r1, %r1, %r1, %r1}, {%r1, %r1, %r1, %r1, %r1, %r1, %r1, %r1}, {%f227, %f228, %f229, %f230, %f231, %f232, %f233, %f234};
	wmma.mma.sync.aligned.row.row.m16n16k16.f32.f32 {%f243, %f244, %f245, %f246, %f247, %f248, %f249, %f250}, {%r1, %r1, %r1, %r1, %r1, %r1, %r1, %r1}, {%r1, %r1, %r1, %r1, %r1, %r1, %r1, %r1}, {%f235, %f236, %f237, %f238, %f239, %f240, %f241, %f242};
	wmma.mma.sync.aligned.row.row.m16n16k16.f32.f32 {%f251, %f252, %f253, %f254, %f255, %f256, %f257, %f258}, {%r1, %r1, %r1, %r1, %r1, %r1, %r1, %r1}, {%r1, %r1, %r1, %r1, %r1, %r1, %r1, %r1}, {%f243, %f244, %f245, %f246, %f247, %f248, %f249, %f250};
	wmma.mma.sync.aligned.row.row.m16n16k16.f32.f32 {%f259, %f260, %f261, %f262, %f263, %f264, %f265, %f266}, {%r1, %r1, %r1, %r1, %r1, %r1, %r1, %r1}, {%r1, %r1, %r1, %r1, %r1, %r1, %r1, %r1}, {%f251, %f252, %f253, %f254, %f255, %f256, %f257, %f258};
	wmma.mma.sync.aligned.row.row.m16n16k16.f32.f32 {%f267, %f268, %f269, %f270, %f271, %f272, %f273, %f274}, {%r1, %r1, %r1, %r1, %r1, %r1, %r1, %r1}, {%r1, %r1, %r1, %r1, %r1, %r1, %r1, %r1}, {%f259, %f260, %f261, %f262, %f263, %f264, %f265, %f266};
	wmma.mma.sync.aligned.row.row.m16n16k16.f32.f32 {%f275, %f276, %f277, %f278, %f279, %f280, %f281, %f282}, {%r1, %r1, %r1, %r1, %r1, %r1, %r1, %r1}, {%r1, %r1, %r1, %r1, %r1, %r1, %r1, %r1}, {%f267, %f268, %f269, %f270, %f271, %f272, %f273, %f274};
	wmma.mma.sync.aligned.row.row.m16n16k16.f32.f32 {%f283, %f284, %f285, %f286, %f287, %f288, %f289, %f290}, {%r1, %r1, %r1, %r1, %r1, %r1, %r1, %r1}, {%r1, %r1, %r1, %r1, %r1, %r1, %r1, %r1}, {%f275, %f276, %f277, %f278, %f279, %f280, %f281, %f282};
	wmma.mma.sync.aligned.row.row.m16n16k16.f32.f32 {%f291, %f292, %f293, %f294, %f295, %f296, %f297, %f298}, {%r1, %r1, %r1, %r1, %r1, %r1, %r1, %r1}, {%r1, %r1, %r1, %r1, %r1, %r1, %r1, %r1}, {%f283, %f284, %f285, %f286, %f287, %f288, %f289, %f290};
	wmma.mma.sync.aligned.row.row.m16n16k16.f32.f32 {%f299, %f300, %f301, %f302, %f303, %f304, %f305, %f306}, {%r1, %r1, %r1, %r1, %r1, %r1, %r1, %r1}, {%r1, %r1, %r1, %r1, %r1, %r1, %r1, %r1}, {%f291, %f292, %f293, %f294, %f295, %f296, %f297, %f298};
	wmma.mma.sync.aligned.row.row.m16n16k16.f32.f32 {%f307, %f308, %f309, %f310, %f311, %f312, %f313, %f314}, {%r1, %r1, %r1, %r1, %r1, %r1, %r1, %r1}, {%r1, %r1, %r1, %r1, %r1, %r1, %r1, %r1}, {%f299, %f300, %f301, %f302, %f303, %f304, %f305, %f306};
	wmma.mma.sync.aligned.row.row.m16n16k16.f32.f32 {%f315, %f316, %f317, %f318, %f319, %f320, %f321, %f322}, {%r1, %r1, %r1, %r1, %r1, %r1, %r1, %r1}, {%r1, %r1, %r1, %r1, %r1, %r1, %r1, %r1}, {%f307, %f308, %f309, %f310, %f311, %f312, %f313, %f314};
	wmma.mma.sync.aligned.row.row.m16n16k16.f32.f32 {%f323, %f324, %f325, %f326, %f327, %f328, %f329, %f330}, {%r1, %r1, %r1, %r1, %r1, %r1, %r1, %r1}, {%r1, %r1, %r1, %r1, %r1, %r1, %r1, %r1}, {%f315, %f316, %f317, %f318, %f319, %f320, %f321, %f322};
	wmma.mma.sync.aligned.row.row.m16n16k16.f32.f32 {%f331, %f332, %f333, %f334, %f335, %f336, %f337, %f338}, {%r1, %r1, %r1, %r1, %r1, %r1, %r1, %r1}, {%r1, %r1, %r1, %r1, %r1, %r1, %r1, %r1}, {%f323, %f324, %f325, %f326, %f327, %f328, %f329, %f330};
	wmma.mma.sync.aligned.row.row.m16n16k16.f32.f32 {%f339, %f340, %f341, %f342, %f343, %f344, %f345, %f346}, {%r1, %r1, %r1, %r1, %r1, %r1, %r1, %r1}, {%r1, %r1, %r1, %r1, %r1, %r1, %r1, %r1}, {%f331, %f332, %f333, %f334, %f335, %f336, %f337, %f338};
	wmma.mma.sync.aligned.row.row.m16n16k16.f32.f32 {%f347, %f348, %f349, %f350, %f351, %f352, %f353, %f354}, {%r1, %r1, %r1, %r1, %r1, %r1, %r1, %r1}, {%r1, %r1, %r1, %r1, %r1, %r1, %r1, %r1}, {%f339, %f340, %f341, %f342, %f343, %f344, %f345, %f346};
	wmma.mma.sync.aligned.row.row.m16n16k16.f32.f32 {%f355, %f356, %f357, %f358, %f359, %f360, %f361, %f362}, {%r1, %r1, %r1, %r1, %r1, %r1, %r1, %r1}, {%r1, %r1, %r1, %r1, %r1, %r1, %r1, %r1}, {%f347, %f348, %f349, %f350, %f351, %f352, %f353, %f354};
	wmma.mma.sync.aligned.row.row.m16n16k16.f32.f32 {%f363, %f364, %f365, %f366, %f367, %f368, %f369, %f370}, {%r1, %r1, %r1, %r1, %r1, %r1, %r1, %r1}, {%r1, %r1, %r1, %r1, %r1, %r1, %r1, %r1}, {%f355, %f356, %f357, %f358, %f359, %f360, %f361, %f362};
	wmma.mma.sync.aligned.row.row.m16n16k16.f32.f32 {%f371, %f372, %f373, %f374, %f375, %f376, %f377, %f378}, {%r1, %r1, %r1, %r1, %r1, %r1, %r1, %r1}, {%r1, %r1, %r1, %r1, %r1, %r1, %r1, %r1}, {%f363, %f364, %f365, %f366, %f367, %f368, %f369, %f370};
	wmma.mma.sync.aligned.row.row.m16n16k16.f32.f32 {%f379, %f380, %f381, %f382, %f383, %f384, %f385, %f386}, {%r1, %r1, %r1, %r1, %r1, %r1, %r1, %r1}, {%r1, %r1, %r1, %r1, %r1, %r1, %r1, %r1}, {%f371, %f372, %f373, %f374, %f375, %f376, %f377, %f378};
	wmma.mma.sync.aligned.row.row.m16n16k16.f32.f32 {%f387, %f388, %f389, %f390, %f391, %f392, %f393, %f394}, {%r1, %r1, %r1, %r1, %r1, %r1, %r1, %r1}, {%r1, %r1, %r1, %r1, %r1, %r1, %r1, %r1}, {%f379, %f380, %f381, %f382, %f383, %f384, %f385, %f386};
	wmma.mma.sync.aligned.row.row.m16n16k16.f32.f32 {%f395, %f396, %f397, %f398, %f399, %f400, %f401, %f402}, {%r1, %r1, %r1, %r1, %r1, %r1, %r1, %r1}, {%r1, %r1, %r1, %r1, %r1, %r1, %r1, %r1}, {%f387, %f388, %f389, %f390, %f391, %f392, %f393, %f394};
	wmma.mma.sync.aligned.row.row.m16n16k16.f32.f32 {%f403, %f404, %f405, %f406, %f407, %f408, %f409, %f410}, {%r1, %r1, %r1, %r1, %r1, %r1, %r1, %r1}, {%r1, %r1, %r1, %r1, %r1, %r1, %r1, %r1}, {%f395, %f396, %f397, %f398, %f399, %f400, %f401, %f402};
	wmma.mma.sync.aligned.row.row.m16n16k16.f32.f32 {%f411, %f412, %f413, %f414, %f415, %f416, %f417, %f418}, {%r1, %r1, %r1, %r1, %r1, %r1, %r1, %r1}, {%r1, %r1, %r1, %r1, %r1, %r1, %r1, %r1}, {%f403, %f404, %f405, %f406, %f407, %f408, %f409, %f410};
	wmma.mma.sync.aligned.row.row.m16n16k16.f32.f32 {%f419, %f420, %f421, %f422, %f423, %f424, %f425, %f426}, {%r1, %r1, %r1, %r1, %r1, %r1, %r1, %r1}, {%r1, %r1, %r1, %r1, %r1, %r1, %r1, %r1}, {%f411, %f412, %f413, %f414, %f415, %f416, %f417, %f418};
	wmma.mma.sync.aligned.row.row.m16n16k16.f32.f32 {%f427, %f428, %f429, %f430, %f431, %f432, %f433, %f434}, {%r1, %r1, %r1, %r1, %r1, %r1, %r1, %r1}, {%r1, %r1, %r1, %r1, %r1, %r1, %r1, %r1}, {%f419, %f420, %f421, %f422, %f423, %f424, %f425, %f426};
	wmma.mma.sync.aligned.row.row.m16n16k16.f32.f32 {%f435, %f436, %f437, %f438, %f439, %f440, %f441, %f442}, {%r1, %r1, %r1, %r1, %r1, %r1, %r1, %r1}, {%r1, %r1, %r1, %r1, %r1, %r1, %r1, %r1}, {%f427, %f428, %f429, %f430, %f431, %f432, %f433, %f434};
	wmma.mma.sync.aligned.row.row.m16n16k16.f32.f32 {%f443, %f444, %f445, %f446, %f447, %f448, %f449, %f450}, {%r1, %r1, %r1, %r1, %r1, %r1, %r1, %r1}, {%r1, %r1, %r1, %r1, %r1, %r1, %r1, %r1}, {%f435, %f436, %f437, %f438, %f439, %f440, %f441, %f442};
	wmma.mma.sync.aligned.row.row.m16n16k16.f32.f32 {%f451, %f452, %f453, %f454, %f455, %f456, %f457, %f458}, {%r1, %r1, %r1, %r1, %r1, %r1, %r1, %r1}, {%r1, %r1, %r1, %r1, %r1, %r1, %r1, %r1}, {%f443, %f444, %f445, %f446, %f447, %f448, %f449, %f450};
	wmma.mma.sync.aligned.row.row.m16n16k16.f32.f32 {%f459, %f460, %f461, %f462, %f463, %f464, %f465, %f466}, {%r1, %r1, %r1, %r1, %r1, %r1, %r1, %r1}, {%r1, %r1, %r1, %r1, %r1, %r1, %r1, %r1}, {%f451, %f452, %f453, %f454, %f455, %f456, %f457, %f458};
	wmma.mma.sync.aligned.row.row.m16n16k16.f32.f32 {%f467, %f468, %f469, %f470, %f471, %f472, %f473, %f474}, {%r1, %r1, %r1, %r1, %r1, %r1, %r1, %r1}, {%r1, %r1, %r1, %r1, %r1, %r1, %r1, %r1}, {%f459, %f460, %f461, %f462, %f463, %f464, %f465, %f466};
	wmma.mma.sync.aligned.row.row.m16n16k16.f32.f32 {%f475, %f476, %f477, %f478, %f479, %f480, %f481, %f482}, {%r1, %r1, %r1, %r1, %r1, %r1, %r1, %r1}, {%r1, %r1, %r1, %r1, %r1, %r1, %r1, %r1}, {%f467, %f468, %f469, %f470, %f471, %f472, %f473, %f474};
	wmma.mma.sync.aligned.row.row.m16n16k16.f32.f32 {%f483, %f484, %f485, %f486, %f487, %f488, %f489, %f490}, {%r1, %r1, %r1, %r1, %r1, %r1, %r1, %r1}, {%r1, %r1, %r1, %r1, %r1, %r1, %r1, %r1}, {%f475, %f476, %f477, %f478, %f479, %f480, %f481, %f482};
	wmma.mma.sync.aligned.row.row.m16n16k16.f32.f32 {%f491, %f492, %f493, %f494, %f495, %f496, %f497, %f498}, {%r1, %r1, %r1, %r1, %r1, %r1, %r1, %r1}, {%r1, %r1, %r1, %r1, %r1, %r1, %r1, %r1}, {%f483, %f484, %f485, %f486, %f487, %f488, %f489, %f490};
	wmma.mma.sync.aligned.row.row.m16n16k16.f32.f32 {%f499, %f500, %f501, %f502, %f503, %f504, %f505, %f506}, {%r1, %r1, %r1, %r1, %r1, %r1, %r1, %r1}, {%r1, %r1, %r1, %r1, %r1, %r1, %r1, %r1}, {%f491, %f492, %f493, %f494, %f495, %f496, %f497, %f498};
	wmma.mma.sync.aligned.row.row.m16n16k16.f32.f32 {%f507, %f508, %f509, %f510, %f511, %f512, %f513, %f514}, {%r1, %r1, %r1, %r1, %r1, %r1, %r1, %r1}, {%r1, %r1, %r1, %r1, %r1, %r1, %r1, %r1}, {%f499, %f500, %f501, %f502, %f503, %f504, %f505, %f506};
	wmma.mma.sync.aligned.row.row.m16n16k16.f32.f32 {%f515, %f516, %f517, %f518, %f519, %f520, %f521, %f522}, {%r1, %r1, %r1, %r1, %r1, %r1, %r1, %r1}, {%r1, %r1, %r1, %r1, %r1, %r1, %r1, %r1}, {%f507, %f508, %f509, %f510, %f511, %f512, %f513, %f514};
	wmma.mma.sync.aligned.row.row.m16n16k16.f32.f32 {%f530, %f529, %f528, %f527, %f526, %f525, %f524, %f523}, {%r1, %r1, %r1, %r1, %r1, %r1, %r1, %r1}, {%r1, %r1, %r1, %r1, %r1, %r1, %r1, %r1}, {%f515, %f516, %f517, %f518, %f519, %f520, %f521, %f522};
	add.s32 	%r6, %r6, 64;
	setp.ne.s32 	%p1, %r6, 1000000000;
	@%p1 bra 	$L__BB0_1;
	cvta.to.global.u64 	%rd2, %rd1;
	mov.b32 	%r5, 16;
	wmma.store.d.sync.aligned.row.m16n16k16.global.f32 	[%rd2], {%f530, %f529, %f528, %f527, %f526, %f525, %f524, %f523}, %r5;
	ret;

}


// ===== COMPILED SASS (sm_100) =====

	.target	sm_100

	.elftype	@"ET_EXEC"


//--------------------- .note.nv.tkinfo           --------------------------
	.section	.note.nv.tkinfo,"",@"SHT_NOTE"
	.sectionflags	@"SHF_NOTE_NV_TKINFO"
	.tkinfo
        /*0018*/ 	.word	0x00000002
        /*0030*/ 	.string	""
        /*0030*/ 	.string	"ptxas"
        /*0030*/ 	.string	"Cuda compilation tools, release 13.0, V13.0.88"
        /*0030*/ 	.string	"Build cuda_13.0.r13.0/compiler.36424714_0"
        /*0030*/ 	.string	"-arch sm_100 -m 64 "



//--------------------- .note.nv.cuinfo           --------------------------
	.section	.note.nv.cuinfo,"",@"SHT_NOTE"
	.sectionflags	@"SHF_NOTE_NV_CUINFO"
        /*0018*/ 	.short	0x0002
        /*001a*/ 	.short	0x0064
        /*001c*/ 	.short	0x0082
	.zero		2


//--------------------- .nv.info                  --------------------------
	.section	.nv.info,"",@"SHT_CUDA_INFO"
	.align	4


	//----- nvinfo : EIATTR_REGCOUNT
	.align		4
        /*0000*/ 	.byte	0x04, 0x2f
        /*0002*/ 	.short	(.L_1 - .L_0)
	.align		4
.L_0:
        /*0004*/ 	.word	index@(_Z11wmma_kernelP6__halfS0_Pf)
        /*0008*/ 	.word	0x00000012


	//----- nvinfo : EIATTR_FRAME_SIZE
	.align		4
.L_1:
        /*000c*/ 	.byte	0x04, 0x11
        /*000e*/ 	.short	(.L_3 - .L_2)
	.align		4
.L_2:
        /*0010*/ 	.word	index@(_Z11wmma_kernelP6__halfS0_Pf)
        /*0014*/ 	.word	0x00000000


	//----- nvinfo : EIATTR_MIN_STACK_SIZE
	.align		4
.L_3:
        /*0018*/ 	.byte	0x04, 0x12
        /*001a*/ 	.short	(.L_5 - .L_4)
	.align		4
.L_4:
        /*001c*/ 	.word	index@(_Z11wmma_kernelP6__halfS0_Pf)
        /*0020*/ 	.word	0x00000000
.L_5:


//--------------------- .nv.compat                --------------------------
	.section	.nv.compat,"",@"SHT_CUDA_COMPAT_INFO"
	.align	4
        /*0000*/ 	.byte	0x02, 0x09, 0x00, 0x00, 0x02, 0x02, 0x01, 0x00, 0x02, 0x05, 0x05, 0x00, 0x03, 0x07, 0x01, 0x01
        /*0010*/ 	.byte	0x02, 0x03, 0x00, 0x00, 0x02, 0x06, 0x01, 0x00, 0x04, 0x0b, 0x08, 0x00, 0x09, 0x00, 0x00, 0x00
        /*0020*/ 	.byte	0x00, 0x00, 0x00, 0x00


//--------------------- .nv.info._Z11wmma_kernelP6__halfS0_Pf --------------------------
	.section	.nv.info._Z11wmma_kernelP6__halfS0_Pf,"",@"SHT_CUDA_INFO"
	.sectionflags	@""
	.align	4


	//----- nvinfo : EIATTR_CUDA_API_VERSION
	.align		4
        /*0000*/ 	.byte	0x04, 0x37
        /*0002*/ 	.short	(.L_7 - .L_6)
.L_6:
        /*0004*/ 	.word	0x00000082


	//----- nvinfo : EIATTR_KPARAM_INFO
	.align		4
.L_7:
        /*0008*/ 	.byte	0x04, 0x17
        /*000a*/ 	.short	(.L_9 - .L_8)
.L_8:
        /*000c*/ 	.word	0x00000000
        /*0010*/ 	.short	0x0002
        /*0012*/ 	.short	0x0010
        /*0014*/ 	.byte	0x00, 0xf5, 0x21, 0x00


	//----- nvinfo : EIATTR_KPARAM_INFO
	.align		4
.L_9:
        /*0018*/ 	.byte	0x04, 0x17
        /*001a*/ 	.short	(.L_11 - .L_10)
.L_10:
        /*001c*/ 	.word	0x00000000
        /*0020*/ 	.short	0x0001
        /*0022*/ 	.short	0x0008
        /*0024*/ 	.byte	0x00, 0xf5, 0x21, 0x00


	//----- nvinfo : EIATTR_KPARAM_INFO
	.align		4
.L_11:
        /*0028*/ 	.byte	0x04, 0x17
        /*002a*/ 	.short	(.L_13 - .L_12)
.L_12:
        /*002c*/ 	.word	0x00000000
        /*0030*/ 	.short	0x0000
        /*0032*/ 	.short	0x0000
        /*0034*/ 	.byte	0x00, 0xf5, 0x21, 0x00


	//----- nvinfo : EIATTR_SPARSE_MMA_MASK
	.align		4
.L_13:
        /*0038*/ 	.byte	0x03, 0x50
        /*003a*/ 	.short	0x0000


	//----- nvinfo : EIATTR_WMMA_USED
	.align		4
        /*003c*/ 	.byte	0x01, 0x2b
	.zero		2


	//----- nvinfo : EIATTR_MAXREG_COUNT
	.align		4
        /*0040*/ 	.byte	0x03, 0x1b
        /*0042*/ 	.short	0x00ff


	//----- nvinfo : EIATTR_MERCURY_ISA_VERSION
	.align		4
        /*0044*/ 	.byte	0x03, 0x5f
        /*0046*/ 	.short	0x0101


	//----- nvinfo : EIATTR_VRC_CTA_INIT_COUNT
	.align		4
        /*0048*/ 	.byte	0x02, 0x4a
	.zero		1
	.zero		1


	//----- nvinfo : EIATTR_EXIT_INSTR_OFFSETS
	.align		4
        /*004c*/ 	.byte	0x04, 0x1c
        /*004e*/ 	.short	(.L_15 - .L_14)


	//   ....[0]....
.L_14:
        /*0050*/ 	.word	0x000009d0


	//----- nvinfo : EIATTR_CBANK_PARAM_SIZE
	.align		4
.L_15:
        /*0054*/ 	.byte	0x03, 0x19
        /*0056*/ 	.short	0x0018


	//----- nvinfo : EIATTR_PARAM_CBANK
	.align		4
        /*0058*/ 	.byte	0x04, 0x0a
        /*005a*/ 	.short	(.L_17 - .L_16)
	.align		4
.L_16:
        /*005c*/ 	.word	index@(.nv.constant0._Z11wmma_kernelP6__halfS0_Pf)
        /*0060*/ 	.short	0x0380
        /*0062*/ 	.short	0x0018


	//----- nvinfo : EIATTR_SW_WAR
	.align		4
.L_17:
        /*0064*/ 	.byte	0x04, 0x36
        /*0066*/ 	.short	(.L_19 - .L_18)
.L_18:
        /*0068*/ 	.word	0x00000008
.L_19:


//--------------------- .nv.callgraph             --------------------------
	.section	.nv.callgraph,"",@"SHT_CUDA_CALLGRAPH"
	.align	4
	.sectionentsize	8
	.align		4
        /*0000*/ 	.word	0x00000000
	.align		4
        /*0004*/ 	.word	0xffffffff
	.align		4
        /*0008*/ 	.word	0x00000000
	.align		4
        /*000c*/ 	.word	0xfffffffe
	.align		4
        /*0010*/ 	.word	0x00000000
	.align		4
        /*0014*/ 	.word	0xfffffffd
	.align		4
        /*0018*/ 	.word	0x00000000
	.align		4
        /*001c*/ 	.word	0xfffffffc


//--------------------- .text._Z11wmma_kernelP6__halfS0_Pf --------------------------
	.section	.text._Z11wmma_kernelP6__halfS0_Pf,"ax",@progbits
	.align	128
        .global         _Z11wmma_kernelP6__halfS0_Pf
        .type           _Z11wmma_kernelP6__halfS0_Pf,@function
        .size           _Z11wmma_kernelP6__halfS0_Pf,(.L_x_2 - _Z11wmma_kernelP6__halfS0_Pf)
        .other          _Z11wmma_kernelP6__halfS0_Pf,@"STO_CUDA_ENTRY STV_DEFAULT"
_Z11wmma_kernelP6__halfS0_Pf:
.text._Z11wmma_kernelP6__halfS0_Pf:
[----:B------:R-:W-:Y:S01]  /*0000*/  LDC R1, c[0x0][0x37c] ;  /* 0x0000df00ff017b82 */ /* 0x000fe20000000800 */
[----:B------:R-:W-:Y:S02]  /*0010*/  CS2R R6, SRZ ;  /* 0x0000000000067805 */ /* 0x000fe4000001ff00 */
[----:B------:R-:W-:Y:S02]  /*0020*/  CS2R R4, SRZ ;  /* 0x0000000000047805 */ /* 0x000fe4000001ff00 */
[----:B------:R-:W-:Y:S02]  /*0030*/  CS2R R10, SRZ ;  /* 0x00000000000a7805 */ /* 0x000fe4000001ff00 */
[----:B------:R-:W-:Y:S01]  /*0040*/  CS2R R8, SRZ ;  /* 0x0000000000087805 */ /* 0x000fe2000001ff00 */
[----:B------:R-:W0:Y:S01]  /*0050*/  LDCU.64 UR6, c[0x0][0x358] ;  /* 0x00006b00ff0677ac */ /* 0x000e220008000a00 */
[----:B------:R-:W-:-:S05]  /*0060*/  UMOV UR4, URZ ;  /* 0x000000ff00047c82 */ /* 0x000fca0008000000 */
.L_x_0:
[----:B------:R-:W-:Y:S01]  /*0070*/  IMAD.MOV.U32 R2, RZ, RZ, 0x3c003c00 ;  /* 0x3c003c00ff027424 */ /* 0x000fe200078e00ff */
[----:B------:R-:W-:Y:S01]  /*0080*/  UIADD3 UR4, UPT, UPT, UR4, 0x40, URZ ;  /* 0x0000004004047890 */ /* 0x000fe2000fffe0ff */
[----:B------:R-:W-:Y:S02]  /*0090*/  IMAD.MOV.U32 R3, RZ, RZ, 0x3c003c00 ;  /* 0x3c003c00ff037424 */ /* 0x000fe400078e00ff */
[----:B------:R-:W-:Y:S01]  /*00a0*/  IMAD.MOV.U32 R12, RZ, RZ, 0x3c003c00 ;  /* 0x3c003c00ff0c7424 */ /* 0x000fe200078e00ff */
[----:B------:R-:W-:Y:S01]  /*00b0*/  UISETP.NE.AND UP0, UPT, UR4, 0x3b9aca00, UPT ;  /* 0x3b9aca000400788c */ /* 0x000fe2000bf05270 */
[----:B------:R-:W-:Y:S02]  /*00c0*/  IMAD.MOV.U32 R13, RZ, RZ, 0x3c003c00 ;  /* 0x3c003c00ff0d7424 */ /* 0x000fe400078e00ff */
[----:B------:R-:W-:Y:S02]  /*00d0*/  IMAD.MOV.U32 R14, RZ, RZ, 0x3c003c00 ;  /* 0x3c003c00ff0e7424 */ /* 0x000fe400078e00ff */
[----:B------:R-:W-:-:S07]  /*00e0*/  IMAD.MOV.U32 R15, RZ, RZ, 0x3c003c00 ;  /* 0x3c003c00ff0f7424 */ /* 0x000fce00078e00ff */
[CC--:B------:R-:W-:Y:S08]  /*00f0*/  HMMA.16816.F32 R8, R12.reuse, R2.reuse, R8 ;  /* 0x000000020c08723c */ /* 0x0c0ff00000001808 */
[----:B------:R-:W-:-:S12]  /*0100*/  HMMA.16816.F32 R4, R12, R2, R4 ;  /* 0x000000020c04723c */ /* 0x000fd80000001804 */
        /* <DEDUP_REMOVED lines=125> */
[----:B------:R-:W-:Y:S01]  /*08e0*/  HMMA.16816.F32 R4, R12, R2, R4 ;  /* 0x000000020c04723c */ /* 0x000fe20000001804 */
[----:B------:R-:W-:-:S04]  /*08f0*/  NOP ;  /* 0x0000000000007918 */ /* 0x000fc80000000000 */
[----:B------:R-:W-:-:S15]  /*0900*/  BRA.U UP0, `(.L_x_0) ;  /* 0xfffffff500d87547 */ /* 0x000fde000b83ffff */
[----:B------:R-:W1:Y:S01]  /*0910*/  S2R R13, SR_LANEID ;  /* 0x00000000000d7919 */ /* 0x000e620000000000 */
[----:B------:R-:W2:Y:S01]  /*0920*/  LDCU.64 UR4, c[0x0][0x390] ;  /* 0x00007200ff0477ac */ /* 0x000ea20008000a00 */
[----:B------:R-:W-:Y:S01]  /*0930*/  IMAD.MOV.U32 R3, RZ, RZ, RZ ;  /* 0x000000ffff037224 */ /* 0x000fe200078e00ff */
[----:B-1----:R-:W-:Y:S02]  /*0940*/  LOP3.LUT R2, R13, 0x3, RZ, 0xc0, !PT ;  /* 0x000000030d027812 */ /* 0x002fe400078ec0ff */
[----:B------:R-:W-:-:S05]  /*0950*/  SHF.R.U32.HI R13, RZ, 0x2, R13 ;  /* 0x00000002ff0d7819 */ /* 0x000fca000001160d */
[----:B------:R-:W-:-:S03]  /*0960*/  IMAD.WIDE.U32 R2, R13, 0x8, R2 ;  /* 0x000000080d027825 */ /* 0x000fc600078e0002 */
[----:B--2---:R-:W-:-:S04]  /*0970*/  LEA R12, P0, R2, UR4, 0x3 ;  /* 0x00000004020c7c11 */ /* 0x004fc8000f8018ff */
[----:B------:R-:W-:-:S05]  /*0980*/  LEA.HI.X R13, R2, UR5, R3, 0x3, P0 ;  /* 0x00000005020d7c11 */ /* 0x000fca00080f1c03 */
[----:B0-----:R-:W-:Y:S04]  /*0990*/  STG.E.64 desc[UR6][R12.64], R8 ;  /* 0x000000080c007986 */ /* 0x001fe8000c101b06 */
[----:B------:R-:W-:Y:S04]  /*09a0*/  STG.E.64 desc[UR6][R12.64+0x200], R10 ;  /* 0x0002000a0c007986 */ /* 0x000fe8000c101b06 */
[----:B------:R-:W-:Y:S04]  /*09b0*/  STG.E.64 desc[UR6][R12.64+0x20], R4 ;  /* 0x000020040c007986 */ /* 0x000fe8000c101b06 */
[----:B------:R-:W-:Y:S01]  /*09c0*/  STG.E.64 desc[UR6][R12.64+0x220], R6 ;  /* 0x000220060c007986 */ /* 0x000fe2000c101b06 */
[----:B------:R-:W-:Y:S05]  /*09d0*/  EXIT ;  /* 0x000000000000794d */ /* 0x000fea0003800000 */
.L_x_1:
[----:B------:R-:W-:-:S00]  /*09e0*/  BRA `(.L_x_1) ;  /* 0xfffffffc00fc7947 */ /* 0x000fc0000383ffff */
[----:B------:R-:W-:-:S00]  /*09f0*/  NOP ;  /* 0x0000000000007918 */ /* 0x000fc00000000000 */
        /* <DEDUP_REMOVED lines=8> */
.L_x_2:


//--------------------- .nv.shared.reserved.0     --------------------------
	.section	.nv.shared.reserved.0,"aw",@nobits
	.weak		__nv_reservedSMEM_offset_0_alias
	.size		__nv_reservedSMEM_offset_0_alias, 0, 64
	.other		__nv_reservedSMEM_offset_0_alias,@"STO_CUDA_RESERVED_SHARED STV_DEFAULT"
__nv_reservedSMEM_offset_0_alias:
	.zero		0
	.zero		64


//--------------------- .nv.constant0._Z11wmma_kernelP6__halfS0_Pf --------------------------
	.section	.nv.constant0._Z11wmma_kernelP6__halfS0_Pf,"a",@progbits
	.sectionflags	@""
	.align	4
.nv.constant0._Z11wmma_kernelP6__halfS0_Pf:
	.zero		920


//--------------------- SYMBOLS --------------------------

	.type		.nv.reservedSmem.offset0,@object
	.size		.nv.reservedSmem.offset0,0x4
